//
// Generated by NVIDIA NVVM Compiler
//
// Compiler Build ID: CL-36424714
// Cuda compilation tools, release 13.0, V13.0.88
// Based on NVVM 20.0.0
//

.version 9.0
.target sm_100
.address_size 64

	// .globl	_Z10add_kernelifPfi

.visible .entry _Z10add_kernelifPfi(
	.param .u32 _Z10add_kernelifPfi_param_0,
	.param .f32 _Z10add_kernelifPfi_param_1,
	.param .u64 .ptr .align 1 _Z10add_kernelifPfi_param_2,
	.param .u32 _Z10add_kernelifPfi_param_3
)
{
	.reg .pred 	%p<2>;
	.reg .b32 	%r<11>;
	.reg .b32 	%f<4>;
	.reg .b64 	%rd<5>;

	ld.param.u32 	%r3, [_Z10add_kernelifPfi_param_0];
	ld.param.f32 	%f1, [_Z10add_kernelifPfi_param_1];
	ld.param.u64 	%rd1, [_Z10add_kernelifPfi_param_2];
	ld.param.u32 	%r2, [_Z10add_kernelifPfi_param_3];
	mov.u32 	%r4, %ctaid.x;
	mov.u32 	%r5, %ctaid.y;
	mov.u32 	%r6, %nctaid.x;
	mad.lo.s32 	%r7, %r5, %r6, %r4;
	mov.u32 	%r8, %ntid.x;
	mov.u32 	%r9, %tid.x;
	mad.lo.s32 	%r1, %r7, %r8, %r9;
	setp.ge.s32 	%p1, %r1, %r3;
	@%p1 bra 	$L__BB0_2;
	cvta.to.global.u64 	%rd2, %rd1;
	mul.lo.s32 	%r10, %r2, %r1;
	mul.wide.s32 	%rd3, %r10, 4;
	add.s64 	%rd4, %rd2, %rd3;
	ld.global.f32 	%f2, [%rd4];
	add.f32 	%f3, %f1, %f2;
	st.global.f32 	[%rd4], %f3;
$L__BB0_2:
	ret;

}


// ===== COMPILED SASS (sm_100) =====

	.target	sm_100

	.elftype	@"ET_EXEC"


//--------------------- .note.nv.tkinfo           --------------------------
	.section	.note.nv.tkinfo,"",@"SHT_NOTE"
	.sectionflags	@"SHF_NOTE_NV_TKINFO"
	.tkinfo
        /*0018*/ 	.word	0x00000002
        /*0030*/ 	.string	""
        /*0030*/ 	.string	"ptxas"
        /*0030*/ 	.string	"Cuda compilation tools, release 13.0, V13.0.88"
        /*0030*/ 	.string	"Build cuda_13.0.r13.0/compiler.36424714_0"
        /*0030*/ 	.string	"-arch sm_100 -m 64 "



//--------------------- .note.nv.cuinfo           --------------------------
	.section	.note.nv.cuinfo,"",@"SHT_NOTE"
	.sectionflags	@"SHF_NOTE_NV_CUINFO"
        /*0018*/ 	.short	0x0002
        /*001a*/ 	.short	0x0064
        /*001c*/ 	.short	0x0082
	.zero		2


//--------------------- .nv.info                  --------------------------
	.section	.nv.info,"",@"SHT_CUDA_INFO"
	.align	4


	//----- nvinfo : EIATTR_REGCOUNT
	.align		4
        /*0000*/ 	.byte	0x04, 0x2f
        /*0002*/ 	.short	(.L_1 - .L_0)
	.align		4
.L_0:
        /*0004*/ 	.word	index@(_Z10add_kernelifPfi)
        /*0008*/ 	.word	0x00000008


	//----- nvinfo : EIATTR_FRAME_SIZE
	.align		4
.L_1:
        /*000c*/ 	.byte	0x04, 0x11
        /*000e*/ 	.short	(.L_3 - .L_2)
	.align		4
.L_2:
        /*0010*/ 	.word	index@(_Z10add_kernelifPfi)
        /*0014*/ 	.word	0x00000000


	//----- nvinfo : EIATTR_MIN_STACK_SIZE
	.align		4
.L_3:
        /*0018*/ 	.byte	0x04, 0x12
        /*001a*/ 	.short	(.L_5 - .L_4)
	.align		4
.L_4:
        /*001c*/ 	.word	index@(_Z10add_kernelifPfi)
        /*0020*/ 	.word	0x00000000
.L_5:


//--------------------- .nv.compat                --------------------------
	.section	.nv.compat,"",@"SHT_CUDA_COMPAT_INFO"
	.align	4
        /*0000*/ 	.byte	0x02, 0x09, 0x00, 0x00, 0x02, 0x02, 0x01, 0x00, 0x02, 0x05, 0x05, 0x00, 0x03, 0x07, 0x01, 0x01
        /*0010*/ 	.byte	0x02, 0x03, 0x00, 0x00, 0x02, 0x06, 0x01, 0x00, 0x04, 0x0b, 0x08, 0x00, 0x09, 0x00, 0x00, 0x00
        /*0020*/ 	.byte	0x00, 0x00, 0x00, 0x00


//--------------------- .nv.info._Z10add_kernelifPfi --------------------------
	.section	.nv.info._Z10add_kernelifPfi,"",@"SHT_CUDA_INFO"
	.sectionflags	@""
	.align	4


	//----- nvinfo : EIATTR_CUDA_API_VERSION
	.align		4
        /*0000*/ 	.byte	0x04, 0x37
        /*0002*/ 	.short	(.L_7 - .L_6)
.L_6:
        /*0004*/ 	.word	0x00000082


	//----- nvinfo : EIATTR_KPARAM_INFO
	.align		4
.L_7:
        /*0008*/ 	.byte	0x04, 0x17
        /*000a*/ 	.short	(.L_9 - .L_8)
.L_8:
        /*000c*/ 	.word	0x00000000
        /*0010*/ 	.short	0x0003
        /*0012*/ 	.short	0x0010
        /*0014*/ 	.byte	0x00, 0xf0, 0x11, 0x00


	//----- nvinfo : EIATTR_KPARAM_INFO
	.align		4
.L_9:
        /*0018*/ 	.byte	0x04, 0x17
        /*001a*/ 	.short	(.L_11 - .L_10)
.L_10:
        /*001c*/ 	.word	0x00000000
        /*0020*/ 	.short	0x0002
        /*0022*/ 	.short	0x0008
        /*0024*/ 	.byte	0x00, 0xf5, 0x21, 0x00


	//----- nvinfo : EIATTR_KPARAM_INFO
	.align		4
.L_11:
        /*0028*/ 	.byte	0x04, 0x17
        /*002a*/ 	.short	(.L_13 - .L_12)
.L_12:
        /*002c*/ 	.word	0x00000000
        /*0030*/ 	.short	0x0001
        /*0032*/ 	.short	0x0004
        /*0034*/ 	.byte	0x00, 0xf0, 0x11, 0x00


	//----- nvinfo : EIATTR_KPARAM_INFO
	.align		4
.L_13:
        /*0038*/ 	.byte	0x04, 0x17
        /*003a*/ 	.short	(.L_15 - .L_14)
.L_14:
        /*003c*/ 	.word	0x00000000
        /*0040*/ 	.short	0x0000
        /*0042*/ 	.short	0x0000
        /*0044*/ 	.byte	0x00, 0xf0, 0x11, 0x00


	//----- nvinfo : EIATTR_SPARSE_MMA_MASK
	.align		4
.L_15:
        /*0048*/ 	.byte	0x03, 0x50
        /*004a*/ 	.short	0x0000


	//----- nvinfo : EIATTR_MAXREG_COUNT
	.align		4
        /*004c*/ 	.byte	0x03, 0x1b
        /*004e*/ 	.short	0x00ff


	//----- nvinfo : EIATTR_MERCURY_ISA_VERSION
	.align		4
        /*0050*/ 	.byte	0x03, 0x5f
        /*0052*/ 	.short	0x0101


	//----- nvinfo : EIATTR_VRC_CTA_INIT_COUNT
	.align		4
        /*0054*/ 	.byte	0x02, 0x4a
	.zero		1
	.zero		1


	//----- nvinfo : EIATTR_EXIT_INSTR_OFFSETS
	.align		4
        /*0058*/ 	.byte	0x04, 0x1c
        /*005a*/ 	.short	(.L_17 - .L_16)


	//   ....[0]....
.L_16:
        /*005c*/ 	.word	0x000000a0


	//   ....[1]....
        /*0060*/ 	.word	0x00000140


	//----- nvinfo : EIATTR_CBANK_PARAM_SIZE
	.align		4
.L_17:
        /*0064*/ 	.byte	0x03, 0x19
        /*0066*/ 	.short	0x0014


	//----- nvinfo : EIATTR_PARAM_CBANK
	.align		4
        /*0068*/ 	.byte	0x04, 0x0a
        /*006a*/ 	.short	(.L_19 - .L_18)
	.align		4
.L_18:
        /*006c*/ 	.word	index@(.nv.constant0._Z10add_kernelifPfi)
        /*0070*/ 	.short	0x0380
        /*0072*/ 	.short	0x0014


	//----- nvinfo : EIATTR_SW_WAR
	.align		4
.L_19:
        /*0074*/ 	.byte	0x04, 0x36
        /*0076*/ 	.short	(.L_21 - .L_20)
.L_20:
        /*0078*/ 	.word	0x00000008
.L_21:


//--------------------- .nv.callgraph             --------------------------
	.section	.nv.callgraph,"",@"SHT_CUDA_CALLGRAPH"
	.align	4
	.sectionentsize	8
	.align		4
        /*0000*/ 	.word	0x00000000
	.align		4
        /*0004*/ 	.word	0xffffffff
	.align		4
        /*0008*/ 	.word	0x00000000
	.align		4
        /*000c*/ 	.word	0xfffffffe
	.align		4
        /*0010*/ 	.word	0x00000000
	.align		4
        /*0014*/ 	.word	0xfffffffd
	.align		4
        /*0018*/ 	.word	0x00000000
	.align		4
        /*001c*/ 	.word	0xfffffffc


//--------------------- .text._Z10add_kernelifPfi --------------------------
	.section	.text._Z10add_kernelifPfi,"ax",@progbits
	.align	128
        .global         _Z10add_kernelifPfi
        .type           _Z10add_kernelifPfi,@function
        .size           _Z10add_kernelifPfi,(.L_x_1 - _Z10add_kernelifPfi)
        .other          _Z10add_kernelifPfi,@"STO_CUDA_ENTRY STV_DEFAULT"
_Z10add_kernelifPfi:
.text._Z10add_kernelifPfi:
[----:B------:R-:W-:Y:S01]  /*0000*/  LDC R1, c[0x0][0x37c] ;  /* 0x0000df00ff017b82 */ /* 0x000fe20000000800 */
[----:B------:R-:W0:Y:S07]  /*0010*/  S2R R3, SR_TID.X ;  /* 0x0000000000037919 */ /* 0x000e2e0000002100 */
[----:B------:R-:W-:Y:S01]  /*0020*/  S2UR UR4, SR_CTAID.X ;  /* 0x00000000000479c3 */ /* 0x000fe20000002500 */
[----:B------:R-:W1:Y:S01]  /*0030*/  LDCU UR6, c[0x0][0x370] ;  /* 0x00006e00ff0677ac */ /* 0x000e620008000800 */
[----:B------:R-:W2:Y:S06]  /*0040*/  LDCU UR7, c[0x0][0x380] ;  /* 0x00007000ff0777ac */ /* 0x000eac0008000800 */
[----:B------:R-:W1:Y:S08]  /*0050*/  S2UR UR5, SR_CTAID.Y ;  /* 0x00000000000579c3 */ /* 0x000e700000002600 */
[----:B------:R-:W0:Y:S01]  /*0060*/  LDC R0, c[0x0][0x360] ;  /* 0x0000d800ff007b82 */ /* 0x000e220000000800 */
[----:B-1----:R-:W-:-:S06]  /*0070*/  UIMAD UR4, UR5, UR6, UR4 ;  /* 0x00000006050472a4 */ /* 0x002fcc000f8e0204 */
[----:B0-----:R-:W-:-:S05]  /*0080*/  IMAD R0, R0, UR4, R3 ;  /* 0x0000000400007c24 */ /* 0x001fca000f8e0203 */
[----:B--2---:R-:W-:-:S13]  /*0090*/  ISETP.GE.AND P0, PT, R0, UR7, PT ;  /* 0x0000000700007c0c */ /* 0x004fda000bf06270 */
[----:B------:R-:W-:Y:S05]  /*00a0*/  @P0 EXIT ;  /* 0x000000000000094d */ /* 0x000fea0003800000 */
[----:B------:R-:W0:Y:S01]  /*00b0*/  LDC.64 R2, c[0x0][0x388] ;  /* 0x0000e200ff027b82 */ /* 0x000e220000000a00 */
[----:B------:R-:W1:Y:S01]  /*00c0*/  LDCU UR6, c[0x0][0x390] ;  /* 0x00007200ff0677ac */ /* 0x000e620008000800 */
[----:B------:R-:W2:Y:S01]  /*00d0*/  LDCU.64 UR4, c[0x0][0x358] ;  /* 0x00006b00ff0477ac */ /* 0x000ea20008000a00 */
[----:B-1----:R-:W-:Y:S01]  /*00e0*/  IMAD R5, R0, UR6, RZ ;  /* 0x0000000600057c24 */ /* 0x002fe2000f8e02ff */
[----:B------:R-:W1:Y:S03]  /*00f0*/  LDCU UR6, c[0x0][0x384] ;  /* 0x00007080ff0677ac */ /* 0x000e660008000800 */
[----:B0-----:R-:W-:-:S05]  /*0100*/  IMAD.WIDE R2, R5, 0x4, R2 ;  /* 0x0000000405027825 */ /* 0x001fca00078e0202 */
[----:B--2---:R-:W1:Y:S02]  /*0110*/  LDG.E R0, desc[UR4][R2.64] ;  /* 0x0000000402007981 */ /* 0x004e64000c1e1900 */
[----:B-1----:R-:W-:-:S05]  /*0120*/  FADD R5, R0, UR6 ;  /* 0x0000000600057e21 */ /* 0x002fca0008000000 */
[----:B------:R-:W-:Y:S01]  /*0130*/  STG.E desc[UR4][R2.64], R5 ;  /* 0x0000000502007986 */ /* 0x000fe2000c101904 */
[----:B------:R-:W-:Y:S05]  /*0140*/  EXIT ;  /* 0x000000000000794d */ /* 0x000fea0003800000 */
.L_x_0:
[----:B------:R-:W-:-:S00]  /*0150*/  BRA `(.L_x_0) ;  /* 0xfffffffc00fc7947 */ /* 0x000fc0000383ffff */
[----:B------:R-:W-:-:S00]  /*0160*/  NOP ;  /* 0x0000000000007918 */ /* 0x000fc00000000000 */
        /* <DEDUP_REMOVED lines=9> */
.L_x_1:


//--------------------- .nv.shared.reserved.0     --------------------------
	.section	.nv.shared.reserved.0,"aw",@nobits
	.weak		__nv_reservedSMEM_offset_0_alias
	.size		__nv_reservedSMEM_offset_0_alias, 0, 64
	.other		__nv_reservedSMEM_offset_0_alias,@"STO_CUDA_RESERVED_SHARED STV_DEFAULT"
__nv_reservedSMEM_offset_0_alias:
	.zero		0
	.zero		64


//--------------------- .nv.constant0._Z10add_kernelifPfi --------------------------
	.section	.nv.constant0._Z10add_kernelifPfi,"a",@progbits
	.sectionflags	@""
	.align	4
.nv.constant0._Z10add_kernelifPfi:
	.zero		916


//--------------------- SYMBOLS --------------------------

	.type		.nv.reservedSmem.offset0,@object
	.size		.nv.reservedSmem.offset0,0x4
